//
// Generated by NVIDIA NVVM Compiler
//
// Compiler Build ID: CL-36424714
// Cuda compilation tools, release 13.0, V13.0.88
// Based on NVVM 20.0.0
//

.version 9.0
.target sm_100
.address_size 64

	// .globl	_Z12mandelKernelffffPiii

.visible .entry _Z12mandelKernelffffPiii(
	.param .f32 _Z12mandelKernelffffPiii_param_0,
	.param .f32 _Z12mandelKernelffffPiii_param_1,
	.param .f32 _Z12mandelKernelffffPiii_param_2,
	.param .f32 _Z12mandelKernelffffPiii_param_3,
	.param .u64 .ptr .align 1 _Z12mandelKernelffffPiii_param_4,
	.param .u32 _Z12mandelKernelffffPiii_param_5,
	.param .u32 _Z12mandelKernelffffPiii_param_6
)
{
	.reg .pred 	%p<4>;
	.reg .b32 	%r<19>;
	.reg .b32 	%f<20>;
	.reg .b64 	%rd<7>;

	ld.param.f32 	%f9, [_Z12mandelKernelffffPiii_param_0];
	ld.param.f32 	%f10, [_Z12mandelKernelffffPiii_param_1];
	ld.param.f32 	%f11, [_Z12mandelKernelffffPiii_param_2];
	ld.param.f32 	%f12, [_Z12mandelKernelffffPiii_param_3];
	ld.param.u64 	%rd1, [_Z12mandelKernelffffPiii_param_4];
	ld.param.u32 	%r6, [_Z12mandelKernelffffPiii_param_5];
	ld.param.u32 	%r7, [_Z12mandelKernelffffPiii_param_6];
	mov.u32 	%r9, %ctaid.x;
	mov.u32 	%r10, %ntid.x;
	mov.u32 	%r11, %tid.x;
	mad.lo.s32 	%r1, %r9, %r10, %r11;
	cvt.rn.f32.u32 	%f13, %r1;
	fma.rn.f32 	%f1, %f9, %f13, %f11;
	mov.u32 	%r12, %ctaid.y;
	mov.u32 	%r13, %ntid.y;
	mov.u32 	%r14, %tid.y;
	mad.lo.s32 	%r2, %r12, %r13, %r14;
	cvt.rn.f32.u32 	%f14, %r2;
	fma.rn.f32 	%f2, %f10, %f14, %f12;
	setp.lt.s32 	%p1, %r6, 1;
	mov.b32 	%r18, 0;
	@%p1 bra 	$L__BB0_4;
	mov.b32 	%r17, 0;
	mov.f32 	%f18, %f2;
	mov.f32 	%f19, %f1;
$L__BB0_2:
	mul.f32 	%f5, %f19, %f19;
	mul.f32 	%f6, %f18, %f18;
	add.f32 	%f15, %f5, %f6;
	setp.gt.f32 	%p2, %f15, 0f40800000;
	mov.u32 	%r18, %r17;
	@%p2 bra 	$L__BB0_4;
	sub.f32 	%f16, %f5, %f6;
	add.f32 	%f17, %f19, %f19;
	add.f32 	%f19, %f1, %f16;
	fma.rn.f32 	%f18, %f17, %f18, %f2;
	add.s32 	%r17, %r17, 1;
	setp.ne.s32 	%p3, %r17, %r6;
	mov.u32 	%r18, %r6;
	@%p3 bra 	$L__BB0_2;
$L__BB0_4:
	cvta.to.global.u64 	%rd2, %rd1;
	mul.lo.s32 	%r16, %r7, %r2;
	cvt.u64.u32 	%rd3, %r16;
	add.s64 	%rd4, %rd2, %rd3;
	mul.wide.u32 	%rd5, %r1, 4;
	add.s64 	%rd6, %rd4, %rd5;
	st.global.u32 	[%rd6], %r18;
	ret;

}


// ===== COMPILED SASS (sm_100) =====

	.target	sm_100

	.elftype	@"ET_EXEC"


//--------------------- .note.nv.tkinfo           --------------------------
	.section	.note.nv.tkinfo,"",@"SHT_NOTE"
	.sectionflags	@"SHF_NOTE_NV_TKINFO"
	.tkinfo
        /*0018*/ 	.word	0x00000002
        /*0030*/ 	.string	""
        /*0030*/ 	.string	"ptxas"
        /*0030*/ 	.string	"Cuda compilation tools, release 13.0, V13.0.88"
        /*0030*/ 	.string	"Build cuda_13.0.r13.0/compiler.36424714_0"
        /*0030*/ 	.string	"-arch sm_100 -m 64 "



//--------------------- .note.nv.cuinfo           --------------------------
	.section	.note.nv.cuinfo,"",@"SHT_NOTE"
	.sectionflags	@"SHF_NOTE_NV_CUINFO"
        /*0018*/ 	.short	0x0002
        /*001a*/ 	.short	0x0064
        /*001c*/ 	.short	0x0082
	.zero		2


//--------------------- .nv.info                  --------------------------
	.section	.nv.info,"",@"SHT_CUDA_INFO"
	.align	4


	//----- nvinfo : EIATTR_REGCOUNT
	.align		4
        /*0000*/ 	.byte	0x04, 0x2f
        /*0002*/ 	.short	(.L_1 - .L_0)
	.align		4
.L_0:
        /*0004*/ 	.word	index@(_Z12mandelKernelffffPiii)
        /*0008*/ 	.word	0x00000010


	//----- nvinfo : EIATTR_FRAME_SIZE
	.align		4
.L_1:
        /*000c*/ 	.byte	0x04, 0x11
        /*000e*/ 	.short	(.L_3 - .L_2)
	.align		4
.L_2:
        /*0010*/ 	.word	index@(_Z12mandelKernelffffPiii)
        /*0014*/ 	.word	0x00000000


	//----- nvinfo : EIATTR_MIN_STACK_SIZE
	.align		4
.L_3:
        /*0018*/ 	.byte	0x04, 0x12
        /*001a*/ 	.short	(.L_5 - .L_4)
	.align		4
.L_4:
        /*001c*/ 	.word	index@(_Z12mandelKernelffffPiii)
        /*0020*/ 	.word	0x00000000
.L_5:


//--------------------- .nv.compat                --------------------------
	.section	.nv.compat,"",@"SHT_CUDA_COMPAT_INFO"
	.align	4
        /*0000*/ 	.byte	0x02, 0x09, 0x00, 0x00, 0x02, 0x02, 0x01, 0x00, 0x02, 0x05, 0x05, 0x00, 0x03, 0x07, 0x01, 0x01
        /*0010*/ 	.byte	0x02, 0x03, 0x00, 0x00, 0x02, 0x06, 0x01, 0x00, 0x04, 0x0b, 0x08, 0x00, 0x01, 0x00, 0x00, 0x00
        /*0020*/ 	.byte	0x00, 0x00, 0x00, 0x00


//--------------------- .nv.info._Z12mandelKernelffffPiii --------------------------
	.section	.nv.info._Z12mandelKernelffffPiii,"",@"SHT_CUDA_INFO"
	.sectionflags	@""
	.align	4


	//----- nvinfo : EIATTR_CUDA_API_VERSION
	.align		4
        /*0000*/ 	.byte	0x04, 0x37
        /*0002*/ 	.short	(.L_7 - .L_6)
.L_6:
        /*0004*/ 	.word	0x00000082


	//----- nvinfo : EIATTR_KPARAM_INFO
	.align		4
.L_7:
        /*0008*/ 	.byte	0x04, 0x17
        /*000a*/ 	.short	(.L_9 - .L_8)
.L_8:
        /*000c*/ 	.word	0x00000000
        /*0010*/ 	.short	0x0006
        /*0012*/ 	.short	0x001c
        /*0014*/ 	.byte	0x00, 0xf0, 0x11, 0x00


	//----- nvinfo : EIATTR_KPARAM_INFO
	.align		4
.L_9:
        /*0018*/ 	.byte	0x04, 0x17
        /*001a*/ 	.short	(.L_11 - .L_10)
.L_10:
        /*001c*/ 	.word	0x00000000
        /*0020*/ 	.short	0x0005
        /*0022*/ 	.short	0x0018
        /*0024*/ 	.byte	0x00, 0xf0, 0x11, 0x00


	//----- nvinfo : EIATTR_KPARAM_INFO
	.align		4
.L_11:
        /*0028*/ 	.byte	0x04, 0x17
        /*002a*/ 	.short	(.L_13 - .L_12)
.L_12:
        /*002c*/ 	.word	0x00000000
        /*0030*/ 	.short	0x0004
        /*0032*/ 	.short	0x0010
        /*0034*/ 	.byte	0x00, 0xf5, 0x21, 0x00


	//----- nvinfo : EIATTR_KPARAM_INFO
	.align		4
.L_13:
        /*0038*/ 	.byte	0x04, 0x17
        /*003a*/ 	.short	(.L_15 - .L_14)
.L_14:
        /*003c*/ 	.word	0x00000000
        /*0040*/ 	.short	0x0003
        /*0042*/ 	.short	0x000c
        /*0044*/ 	.byte	0x00, 0xf0, 0x11, 0x00


	//----- nvinfo : EIATTR_KPARAM_INFO
	.align		4
.L_15:
        /*0048*/ 	.byte	0x04, 0x17
        /*004a*/ 	.short	(.L_17 - .L_16)
.L_16:
        /*004c*/ 	.word	0x00000000
        /*0050*/ 	.short	0x0002
        /*0052*/ 	.short	0x0008
        /*0054*/ 	.byte	0x00, 0xf0, 0x11, 0x00


	//----- nvinfo : EIATTR_KPARAM_INFO
	.align		4
.L_17:
        /*0058*/ 	.byte	0x04, 0x17
        /*005a*/ 	.short	(.L_19 - .L_18)
.L_18:
        /*005c*/ 	.word	0x00000000
        /*0060*/ 	.short	0x0001
        /*0062*/ 	.short	0x0004
        /*0064*/ 	.byte	0x00, 0xf0, 0x11, 0x00


	//----- nvinfo : EIATTR_KPARAM_INFO
	.align		4
.L_19:
        /*0068*/ 	.byte	0x04, 0x17
        /*006a*/ 	.short	(.L_21 - .L_20)
.L_20:
        /*006c*/ 	.word	0x00000000
        /*0070*/ 	.short	0x0000
        /*0072*/ 	.short	0x0000
        /*0074*/ 	.byte	0x00, 0xf0, 0x11, 0x00


	//----- nvinfo : EIATTR_SPARSE_MMA_MASK
	.align		4
.L_21:
        /*0078*/ 	.byte	0x03, 0x50
        /*007a*/ 	.short	0x0000


	//----- nvinfo : EIATTR_MAXREG_COUNT
	.align		4
        /*007c*/ 	.byte	0x03, 0x1b
        /*007e*/ 	.short	0x00ff


	//----- nvinfo : EIATTR_MERCURY_ISA_VERSION
	.align		4
        /*0080*/ 	.byte	0x03, 0x5f
        /*0082*/ 	.short	0x0101


	//----- nvinfo : EIATTR_VRC_CTA_INIT_COUNT
	.align		4
        /*0084*/ 	.byte	0x02, 0x4a
	.zero		1
	.zero		1


	//----- nvinfo : EIATTR_EXIT_INSTR_OFFSETS
	.align		4
        /*0088*/ 	.byte	0x04, 0x1c
        /*008a*/ 	.short	(.L_23 - .L_22)


	//   ....[0]....
.L_22:
        /*008c*/ 	.word	0x000002f0


	//----- nvinfo : EIATTR_CRS_STACK_SIZE
	.align		4
.L_23:
        /*0090*/ 	.byte	0x04, 0x1e
        /*0092*/ 	.short	(.L_25 - .L_24)
.L_24:
        /*0094*/ 	.word	0x00000000


	//----- nvinfo : EIATTR_CBANK_PARAM_SIZE
	.align		4
.L_25:
        /*0098*/ 	.byte	0x03, 0x19
        /*009a*/ 	.short	0x0020


	//----- nvinfo : EIATTR_PARAM_CBANK
	.align		4
        /*009c*/ 	.byte	0x04, 0x0a
        /*009e*/ 	.short	(.L_27 - .L_26)
	.align		4
.L_26:
        /*00a0*/ 	.word	index@(.nv.constant0._Z12mandelKernelffffPiii)
        /*00a4*/ 	.short	0x0380
        /*00a6*/ 	.short	0x0020


	//----- nvinfo : EIATTR_SW_WAR
	.align		4
.L_27:
        /*00a8*/ 	.byte	0x04, 0x36
        /*00aa*/ 	.short	(.L_29 - .L_28)
.L_28:
        /*00ac*/ 	.word	0x00000008
.L_29:


//--------------------- .nv.callgraph             --------------------------
	.section	.nv.callgraph,"",@"SHT_CUDA_CALLGRAPH"
	.align	4
	.sectionentsize	8
	.align		4
        /*0000*/ 	.word	0x00000000
	.align		4
        /*0004*/ 	.word	0xffffffff
	.align		4
        /*0008*/ 	.word	0x00000000
	.align		4
        /*000c*/ 	.word	0xfffffffe
	.align		4
        /*0010*/ 	.word	0x00000000
	.align		4
        /*0014*/ 	.word	0xfffffffd
	.align		4
        /*0018*/ 	.word	0x00000000
	.align		4
        /*001c*/ 	.word	0xfffffffc


//--------------------- .text._Z12mandelKernelffffPiii --------------------------
	.section	.text._Z12mandelKernelffffPiii,"ax",@progbits
	.align	128
        .global         _Z12mandelKernelffffPiii
        .type           _Z12mandelKernelffffPiii,@function
        .size           _Z12mandelKernelffffPiii,(.L_x_4 - _Z12mandelKernelffffPiii)
        .other          _Z12mandelKernelffffPiii,@"STO_CUDA_ENTRY STV_DEFAULT"
_Z12mandelKernelffffPiii:
.text._Z12mandelKernelffffPiii:
[----:B------:R-:W-:Y:S01]  /*0000*/  LDC R1, c[0x0][0x37c] ;  /* 0x0000df00ff017b82 */ /* 0x000fe20000000800 */
[----:B------:R-:W0:Y:S07]  /*0010*/  S2R R0, SR_TID.X ;  /* 0x0000000000007919 */ /* 0x000e2e0000002100 */
[----:B------:R-:W0:Y:S01]  /*0020*/  S2UR UR4, SR_CTAID.X ;  /* 0x00000000000479c3 */ /* 0x000e220000002500 */
[----:B------:R-:W1:Y:S01]  /*0030*/  LDCU UR6, c[0x0][0x398] ;  /* 0x00007300ff0677ac */ /* 0x000e620008000800 */
[----:B------:R-:W2:Y:S06]  /*0040*/  S2R R3, SR_TID.Y ;  /* 0x0000000000037919 */ /* 0x000eac0000002200 */
[----:B------:R-:W0:Y:S08]  /*0050*/  LDC R5, c[0x0][0x360] ;  /* 0x0000d800ff057b82 */ /* 0x000e300000000800 */
[----:B------:R-:W2:Y:S01]  /*0060*/  S2UR UR5, SR_CTAID.Y ;  /* 0x00000000000579c3 */ /* 0x000ea20000002600 */
[----:B-1----:R-:W-:-:S07]  /*0070*/  UISETP.GE.AND UP0, UPT, UR6, 0x1, UPT ;  /* 0x000000010600788c */ /* 0x002fce000bf06270 */
[----:B------:R-:W2:Y:S08]  /*0080*/  LDC R2, c[0x0][0x364] ;  /* 0x0000d900ff027b82 */ /* 0x000eb00000000800 */
[----:B------:R-:W1:Y:S01]  /*0090*/  LDC.64 R6, c[0x0][0x380] ;  /* 0x0000e000ff067b82 */ /* 0x000e620000000a00 */
[----:B0-----:R-:W-:-:S07]  /*00a0*/  IMAD R5, R5, UR4, R0 ;  /* 0x0000000405057c24 */ /* 0x001fce000f8e0200 */
[----:B------:R-:W1:Y:S01]  /*00b0*/  LDC.64 R8, c[0x0][0x388] ;  /* 0x0000e200ff087b82 */ /* 0x000e620000000a00 */
[----:B--2---:R-:W-:Y:S01]  /*00c0*/  IMAD R0, R2, UR5, R3 ;  /* 0x0000000502007c24 */ /* 0x004fe2000f8e0203 */
[----:B------:R-:W-:Y:S01]  /*00d0*/  I2FP.F32.U32 R3, R5 ;  /* 0x0000000500037245 */ /* 0x000fe20000201000 */
[----:B------:R-:W0:Y:S03]  /*00e0*/  LDCU.64 UR4, c[0x0][0x358] ;  /* 0x00006b00ff0477ac */ /* 0x000e260008000a00 */
[----:B------:R-:W-:-:S05]  /*00f0*/  I2FP.F32.U32 R2, R0 ;  /* 0x0000000000027245 */ /* 0x000fca0000201000 */
[----:B-1----:R-:W-:Y:S01]  /*0100*/  FFMA R2, R2, R7, R9 ;  /* 0x0000000702027223 */ /* 0x002fe20000000009 */
[----:B------:R-:W-:Y:S02]  /*0110*/  HFMA2 R7, -RZ, RZ, 0, 0 ;  /* 0x00000000ff077431 */ /* 0x000fe400000001ff */
[----:B------:R-:W-:Y:S01]  /*0120*/  FFMA R3, R3, R6, R8 ;  /* 0x0000000603037223 */ /* 0x000fe20000000008 */
[----:B0-----:R-:W-:Y:S06]  /*0130*/  BRA.U !UP0, `(.L_x_0) ;  /* 0x0000000108507547 */ /* 0x001fec000b800000 */
[----:B------:R-:W-:Y:S01]  /*0140*/  BSSY.RECONVERGENT B0, `(.L_x_0) ;  /* 0x0000013000007945 */ /* 0x000fe20003800200 */
[----:B------:R-:W-:Y:S01]  /*0150*/  MOV R7, RZ ;  /* 0x000000ff00077202 */ /* 0x000fe20000000f00 */
[----:B------:R-:W0:Y:S01]  /*0160*/  LDCU UR7, c[0x0][0x398] ;  /* 0x00007300ff0777ac */ /* 0x000e220008000800 */
[----:B------:R-:W-:Y:S02]  /*0170*/  MOV R9, R2 ;  /* 0x0000000200097202 */ /* 0x000fe40000000f00 */
[----:B------:R-:W-:Y:S01]  /*0180*/  MOV R4, R3 ;  /* 0x0000000300047202 */ /* 0x000fe20000000f00 */
[----:B------:R-:W1:Y:S06]  /*0190*/  LDCU UR8, c[0x0][0x398] ;  /* 0x00007300ff0877ac */ /* 0x000e6c0008000800 */
.L_x_2:
[----:B------:R-:W-:Y:S01]  /*01a0*/  FMUL R6, R4, R4 ;  /* 0x0000000404067220 */ /* 0x000fe20000400000 */
[----:B------:R-:W-:-:S04]  /*01b0*/  FMUL R13, R9, R9 ;  /* 0x00000009090d7220 */ /* 0x000fc80000400000 */
[----:B------:R-:W-:-:S05]  /*01c0*/  FADD R8, R6, R13 ;  /* 0x0000000d06087221 */ /* 0x000fca0000000000 */
[----:B------:R-:W-:-:S13]  /*01d0*/  FSETP.GT.AND P0, PT, R8, 4, PT ;  /* 0x408000000800780b */ /* 0x000fda0003f04000 */
[----:B------:R-:W-:Y:S05]  /*01e0*/  @P0 BRA `(.L_x_1) ;  /* 0x0000000000200947 */ /* 0x000fea0003800000 */
[----:B------:R-:W-:Y:S01]  /*01f0*/  IADD3 R7, PT, PT, R7, 0x1, RZ ;  /* 0x0000000107077810 */ /* 0x000fe20007ffe0ff */
[----:B------:R-:W-:Y:S01]  /*0200*/  FADD R11, R4, R4 ;  /* 0x00000004040b7221 */ /* 0x000fe20000000000 */
[----:B------:R-:W-:Y:S02]  /*0210*/  FADD R4, R6, -R13 ;  /* 0x8000000d06047221 */ /* 0x000fe40000000000 */
[----:B-1----:R-:W-:Y:S01]  /*0220*/  ISETP.NE.AND P0, PT, R7, UR8, PT ;  /* 0x0000000807007c0c */ /* 0x002fe2000bf05270 */
[----:B------:R-:W-:Y:S01]  /*0230*/  FFMA R9, R11, R9, R2 ;  /* 0x000000090b097223 */ /* 0x000fe20000000002 */
[----:B------:R-:W-:-:S11]  /*0240*/  FADD R4, R3, R4 ;  /* 0x0000000403047221 */ /* 0x000fd60000000000 */
[----:B------:R-:W-:Y:S05]  /*0250*/  @P0 BRA `(.L_x_2) ;  /* 0xfffffffc00d00947 */ /* 0x000fea000383ffff */
[----:B0-----:R-:W-:-:S07]  /*0260*/  MOV R7, UR7 ;  /* 0x0000000700077c02 */ /* 0x001fce0008000f00 */
.L_x_1:
[----:B01----:R-:W-:Y:S05]  /*0270*/  BSYNC.RECONVERGENT B0 ;  /* 0x0000000000007941 */ /* 0x003fea0003800200 */
.L_x_0:
[----:B------:R-:W0:Y:S01]  /*0280*/  LDC.64 R2, c[0x0][0x390] ;  /* 0x0000e400ff027b82 */ /* 0x000e220000000a00 */
[----:B------:R-:W1:Y:S02]  /*0290*/  LDCU UR6, c[0x0][0x39c] ;  /* 0x00007380ff0677ac */ /* 0x000e640008000800 */
[----:B-1----:R-:W-:-:S05]  /*02a0*/  IMAD R9, R0, UR6, RZ ;  /* 0x0000000600097c24 */ /* 0x002fca000f8e02ff */
[----:B0-----:R-:W-:-:S04]  /*02b0*/  IADD3 R2, P0, PT, R9, R2, RZ ;  /* 0x0000000209027210 */ /* 0x001fc80007f1e0ff */
[----:B------:R-:W-:-:S03]  /*02c0*/  IADD3.X R3, PT, PT, RZ, R3, RZ, P0, !PT ;  /* 0x00000003ff037210 */ /* 0x000fc600007fe4ff */
[----:B------:R-:W-:-:S05]  /*02d0*/  IMAD.WIDE.U32 R2, R5, 0x4, R2 ;  /* 0x0000000405027825 */ /* 0x000fca00078e0002 */
[----:B------:R-:W-:Y:S01]  /*02e0*/  STG.E desc[UR4][R2.64], R7 ;  /* 0x0000000702007986 */ /* 0x000fe2000c101904 */
[----:B------:R-:W-:Y:S05]  /*02f0*/  EXIT ;  /* 0x000000000000794d */ /* 0x000fea0003800000 */
.L_x_3:
[----:B------:R-:W-:-:S00]  /*0300*/  BRA `(.L_x_3) ;  /* 0xfffffffc00fc7947 */ /* 0x000fc0000383ffff */
[----:B------:R-:W-:-:S00]  /*0310*/  NOP ;  /* 0x0000000000007918 */ /* 0x000fc00000000000 */
        /* <DEDUP_REMOVED lines=14> */
.L_x_4:


//--------------------- .nv.shared.reserved.0     --------------------------
	.section	.nv.shared.reserved.0,"aw",@nobits
	.weak		__nv_reservedSMEM_offset_0_alias
	.size		__nv_reservedSMEM_offset_0_alias, 0, 64
	.other		__nv_reservedSMEM_offset_0_alias,@"STO_CUDA_RESERVED_SHARED STV_DEFAULT"
__nv_reservedSMEM_offset_0_alias:
	.zero		0
	.zero		64


//--------------------- .nv.constant0._Z12mandelKernelffffPiii --------------------------
	.section	.nv.constant0._Z12mandelKernelffffPiii,"a",@progbits
	.sectionflags	@""
	.align	4
.nv.constant0._Z12mandelKernelffffPiii:
	.zero		928


//--------------------- SYMBOLS --------------------------

	.type		.nv.reservedSmem.offset0,@object
	.size		.nv.reservedSmem.offset0,0x4
